//
// Generated by NVIDIA NVVM Compiler
//
// Compiler Build ID: CL-36424714
// Cuda compilation tools, release 13.0, V13.0.88
// Based on NVVM 20.0.0
//

.version 9.0
.target sm_100
.address_size 64

	// .globl	_Z13conv2d_kernelPfS_S_iiii
// _ZZ13conv2d_kernelPfS_S_iiiiE4tile has been demoted

.visible .entry _Z13conv2d_kernelPfS_S_iiii(
	.param .u64 .ptr .align 1 _Z13conv2d_kernelPfS_S_iiii_param_0,
	.param .u64 .ptr .align 1 _Z13conv2d_kernelPfS_S_iiii_param_1,
	.param .u64 .ptr .align 1 _Z13conv2d_kernelPfS_S_iiii_param_2,
	.param .u32 _Z13conv2d_kernelPfS_S_iiii_param_3,
	.param .u32 _Z13conv2d_kernelPfS_S_iiii_param_4,
	.param .u32 _Z13conv2d_kernelPfS_S_iiii_param_5,
	.param .u32 _Z13conv2d_kernelPfS_S_iiii_param_6
)
{
	.reg .pred 	%p<21>;
	.reg .b32 	%r<74>;
	.reg .b32 	%f<74>;
	.reg .b64 	%rd<21>;
	// demoted variable
	.shared .align 4 .b8 _ZZ13conv2d_kernelPfS_S_iiiiE4tile[1296];
	ld.param.u64 	%rd5, [_Z13conv2d_kernelPfS_S_iiii_param_0];
	ld.param.u64 	%rd6, [_Z13conv2d_kernelPfS_S_iiii_param_1];
	ld.param.u64 	%rd7, [_Z13conv2d_kernelPfS_S_iiii_param_2];
	ld.param.u32 	%r34, [_Z13conv2d_kernelPfS_S_iiii_param_3];
	ld.param.u32 	%r35, [_Z13conv2d_kernelPfS_S_iiii_param_4];
	ld.param.u32 	%r36, [_Z13conv2d_kernelPfS_S_iiii_param_5];
	ld.param.u32 	%r37, [_Z13conv2d_kernelPfS_S_iiii_param_6];
	cvta.to.global.u64 	%rd1, %rd6;
	cvta.to.global.u64 	%rd2, %rd7;
	mov.u32 	%r1, %tid.x;
	mov.u32 	%r2, %tid.y;
	mov.u32 	%r38, %ctaid.x;
	mov.u32 	%r39, %ctaid.y;
	mov.u32 	%r3, %ntid.y;
	mul.lo.s32 	%r4, %r39, %r3;
	add.s32 	%r5, %r4, %r2;
	mov.u32 	%r6, %ntid.x;
	mad.lo.s32 	%r7, %r38, %r6, %r1;
	setp.lt.s32 	%p2, %r36, 1;
	@%p2 bra 	$L__BB0_18;
	add.s32 	%r8, %r4, -1;
	setp.lt.s32 	%p3, %r5, %r34;
	setp.lt.s32 	%p4, %r7, %r35;
	and.pred  	%p5, %p3, %p4;
	setp.gt.s32 	%p6, %r37, 0;
	and.pred  	%p1, %p5, %p6;
	mov.u32 	%r41, _ZZ13conv2d_kernelPfS_S_iiiiE4tile;
	mad.lo.s32 	%r42, %r2, 72, %r41;
	shl.b32 	%r43, %r1, 2;
	add.s32 	%r9, %r42, %r43;
	and.b32  	%r10, %r37, 1;
	and.b32  	%r11, %r37, 2147483646;
	shl.b32 	%r12, %r6, 2;
	cvta.to.global.u64 	%rd3, %rd5;
	mov.b32 	%r66, 0;
	not.pred 	%p16, %p1;
$L__BB0_2:
	setp.gt.u32 	%p7, %r2, 17;
	@%p7 bra 	$L__BB0_11;
	mul.lo.s32 	%r14, %r66, %r34;
	mov.u32 	%r67, %r2;
$L__BB0_4:
	setp.gt.u32 	%p8, %r1, 17;
	@%p8 bra 	$L__BB0_10;
	add.s32 	%r70, %r1, -1;
	add.s32 	%r17, %r8, %r67;
	add.s32 	%r44, %r17, %r14;
	shl.b32 	%r45, %r1, 2;
	mov.u32 	%r46, _ZZ13conv2d_kernelPfS_S_iiiiE4tile;
	add.s32 	%r47, %r46, %r45;
	mad.lo.s32 	%r71, %r67, 72, %r47;
	mad.lo.s32 	%r48, %r44, %r35, %r7;
	add.s32 	%r69, %r48, -1;
	mov.u32 	%r68, %r7;
$L__BB0_6:
	setp.ge.s32 	%p9, %r17, %r34;
	mul.wide.s32 	%rd8, %r69, 4;
	add.s64 	%rd4, %rd3, %rd8;
	add.s32 	%r49, %r68, -1;
	or.b32  	%r50, %r49, %r17;
	setp.lt.s32 	%p10, %r50, 0;
	setp.ge.s32 	%p11, %r49, %r35;
	or.pred  	%p12, %p9, %p11;
	or.pred  	%p13, %p12, %p10;
	@%p13 bra 	$L__BB0_8;
	ld.global.f32 	%f10, [%rd4];
	st.shared.f32 	[%r71], %f10;
	bra.uni 	$L__BB0_9;
$L__BB0_8:
	mov.b32 	%r51, 0;
	st.shared.u32 	[%r71], %r51;
$L__BB0_9:
	add.s32 	%r71, %r71, %r12;
	add.s32 	%r70, %r70, %r6;
	add.s32 	%r52, %r70, 1;
	add.s32 	%r69, %r69, %r6;
	add.s32 	%r68, %r68, %r6;
	setp.lt.u32 	%p14, %r52, 18;
	@%p14 bra 	$L__BB0_6;
$L__BB0_10:
	add.s32 	%r67, %r67, %r3;
	setp.lt.u32 	%p15, %r67, 18;
	@%p15 bra 	$L__BB0_4;
$L__BB0_11:
	bar.sync 	0;
	@%p16 bra 	$L__BB0_17;
	setp.eq.s32 	%p17, %r37, 1;
	mul.lo.s32 	%r29, %r66, %r37;
	mov.b32 	%r73, 0;
	@%p17 bra 	$L__BB0_15;
	ld.shared.f32 	%f1, [%r9];
	ld.shared.f32 	%f2, [%r9+144];
	ld.shared.f32 	%f3, [%r9+4];
	ld.shared.f32 	%f4, [%r9+8];
	ld.shared.f32 	%f5, [%r9+72];
	ld.shared.f32 	%f6, [%r9+76];
	ld.shared.f32 	%f7, [%r9+80];
	ld.shared.f32 	%f8, [%r9+148];
	ld.shared.f32 	%f9, [%r9+152];
	mov.b32 	%r72, 0;
$L__BB0_14:
	mul.lo.s32 	%r55, %r72, 9;
	mul.wide.u32 	%rd9, %r55, 4;
	add.s64 	%rd10, %rd1, %rd9;
	ld.global.f32 	%f11, [%rd10];
	fma.rn.f32 	%f12, %f1, %f11, 0f00000000;
	ld.global.f32 	%f13, [%rd10+4];
	fma.rn.f32 	%f14, %f3, %f13, %f12;
	ld.global.f32 	%f15, [%rd10+8];
	fma.rn.f32 	%f16, %f4, %f15, %f14;
	ld.global.f32 	%f17, [%rd10+12];
	fma.rn.f32 	%f18, %f5, %f17, %f16;
	ld.global.f32 	%f19, [%rd10+16];
	fma.rn.f32 	%f20, %f6, %f19, %f18;
	ld.global.f32 	%f21, [%rd10+20];
	fma.rn.f32 	%f22, %f7, %f21, %f20;
	ld.global.f32 	%f23, [%rd10+24];
	fma.rn.f32 	%f24, %f2, %f23, %f22;
	ld.global.f32 	%f25, [%rd10+28];
	fma.rn.f32 	%f26, %f8, %f25, %f24;
	ld.global.f32 	%f27, [%rd10+32];
	fma.rn.f32 	%f28, %f9, %f27, %f26;
	add.s32 	%r56, %r72, %r29;
	mad.lo.s32 	%r57, %r56, %r34, %r5;
	mad.lo.s32 	%r58, %r57, %r35, %r7;
	mul.wide.s32 	%rd11, %r58, 4;
	add.s64 	%rd12, %rd2, %rd11;
	st.global.f32 	[%rd12], %f28;
	add.s32 	%r59, %r55, 9;
	mul.wide.u32 	%rd13, %r59, 4;
	add.s64 	%rd14, %rd1, %rd13;
	ld.global.f32 	%f29, [%rd14];
	fma.rn.f32 	%f30, %f1, %f29, 0f00000000;
	ld.global.f32 	%f31, [%rd14+4];
	fma.rn.f32 	%f32, %f3, %f31, %f30;
	ld.global.f32 	%f33, [%rd14+8];
	fma.rn.f32 	%f34, %f4, %f33, %f32;
	ld.global.f32 	%f35, [%rd14+12];
	fma.rn.f32 	%f36, %f5, %f35, %f34;
	ld.global.f32 	%f37, [%rd14+16];
	fma.rn.f32 	%f38, %f6, %f37, %f36;
	ld.global.f32 	%f39, [%rd14+20];
	fma.rn.f32 	%f40, %f7, %f39, %f38;
	ld.global.f32 	%f41, [%rd14+24];
	fma.rn.f32 	%f42, %f2, %f41, %f40;
	ld.global.f32 	%f43, [%rd14+28];
	fma.rn.f32 	%f44, %f8, %f43, %f42;
	ld.global.f32 	%f45, [%rd14+32];
	fma.rn.f32 	%f46, %f9, %f45, %f44;
	add.s32 	%r60, %r57, %r34;
	mad.lo.s32 	%r61, %r60, %r35, %r7;
	mul.wide.s32 	%rd15, %r61, 4;
	add.s64 	%rd16, %rd2, %rd15;
	st.global.f32 	[%rd16], %f46;
	add.s32 	%r72, %r72, 2;
	setp.ne.s32 	%p18, %r72, %r11;
	mov.u32 	%r73, %r11;
	@%p18 bra 	$L__BB0_14;
$L__BB0_15:
	setp.eq.s32 	%p19, %r10, 0;
	@%p19 bra 	$L__BB0_17;
	mul.lo.s32 	%r62, %r73, 9;
	ld.shared.f32 	%f47, [%r9];
	mul.wide.u32 	%rd17, %r62, 4;
	add.s64 	%rd18, %rd1, %rd17;
	ld.global.f32 	%f48, [%rd18];
	fma.rn.f32 	%f49, %f47, %f48, 0f00000000;
	ld.shared.f32 	%f50, [%r9+4];
	ld.global.f32 	%f51, [%rd18+4];
	fma.rn.f32 	%f52, %f50, %f51, %f49;
	ld.shared.f32 	%f53, [%r9+8];
	ld.global.f32 	%f54, [%rd18+8];
	fma.rn.f32 	%f55, %f53, %f54, %f52;
	ld.shared.f32 	%f56, [%r9+72];
	ld.global.f32 	%f57, [%rd18+12];
	fma.rn.f32 	%f58, %f56, %f57, %f55;
	ld.shared.f32 	%f59, [%r9+76];
	ld.global.f32 	%f60, [%rd18+16];
	fma.rn.f32 	%f61, %f59, %f60, %f58;
	ld.shared.f32 	%f62, [%r9+80];
	ld.global.f32 	%f63, [%rd18+20];
	fma.rn.f32 	%f64, %f62, %f63, %f61;
	ld.shared.f32 	%f65, [%r9+144];
	ld.global.f32 	%f66, [%rd18+24];
	fma.rn.f32 	%f67, %f65, %f66, %f64;
	ld.shared.f32 	%f68, [%r9+148];
	ld.global.f32 	%f69, [%rd18+28];
	fma.rn.f32 	%f70, %f68, %f69, %f67;
	ld.shared.f32 	%f71, [%r9+152];
	ld.global.f32 	%f72, [%rd18+32];
	fma.rn.f32 	%f73, %f71, %f72, %f70;
	add.s32 	%r63, %r73, %r29;
	mad.lo.s32 	%r64, %r63, %r34, %r5;
	mad.lo.s32 	%r65, %r64, %r35, %r7;
	mul.wide.s32 	%rd19, %r65, 4;
	add.s64 	%rd20, %rd2, %rd19;
	st.global.f32 	[%rd20], %f73;
$L__BB0_17:
	bar.sync 	0;
	add.s32 	%r66, %r66, 1;
	setp.ne.s32 	%p20, %r66, %r36;
	@%p20 bra 	$L__BB0_2;
$L__BB0_18:
	ret;

}


// ===== COMPILED SASS (sm_100) =====

	.target	sm_100

	.elftype	@"ET_EXEC"


//--------------------- .note.nv.tkinfo           --------------------------
	.section	.note.nv.tkinfo,"",@"SHT_NOTE"
	.sectionflags	@"SHF_NOTE_NV_TKINFO"
	.tkinfo
        /*0018*/ 	.word	0x00000002
        /*0030*/ 	.string	""
        /*0030*/ 	.string	"ptxas"
        /*0030*/ 	.string	"Cuda compilation tools, release 13.0, V13.0.88"
        /*0030*/ 	.string	"Build cuda_13.0.r13.0/compiler.36424714_0"
        /*0030*/ 	.string	"-arch sm_100 -m 64 "



//--------------------- .note.nv.cuinfo           --------------------------
	.section	.note.nv.cuinfo,"",@"SHT_NOTE"
	.sectionflags	@"SHF_NOTE_NV_CUINFO"
        /*0018*/ 	.short	0x0002
        /*001a*/ 	.short	0x0064
        /*001c*/ 	.short	0x0082
	.zero		2


//--------------------- .nv.info                  --------------------------
	.section	.nv.info,"",@"SHT_CUDA_INFO"
	.align	4


	//----- nvinfo : EIATTR_REGCOUNT
	.align		4
        /*0000*/ 	.byte	0x04, 0x2f
        /*0002*/ 	.short	(.L_1 - .L_0)
	.align		4
.L_0:
        /*0004*/ 	.word	index@(_Z13conv2d_kernelPfS_S_iiii)
        /*0008*/ 	.word	0x00000020


	//----- nvinfo : EIATTR_FRAME_SIZE
	.align		4
.L_1:
        /*000c*/ 	.byte	0x04, 0x11
        /*000e*/ 	.short	(.L_3 - .L_2)
	.align		4
.L_2:
        /*0010*/ 	.word	index@(_Z13conv2d_kernelPfS_S_iiii)
        /*0014*/ 	.word	0x00000000


	//----- nvinfo : EIATTR_MIN_STACK_SIZE
	.align		4
.L_3:
        /*0018*/ 	.byte	0x04, 0x12
        /*001a*/ 	.short	(.L_5 - .L_4)
	.align		4
.L_4:
        /*001c*/ 	.word	index@(_Z13conv2d_kernelPfS_S_iiii)
        /*0020*/ 	.word	0x00000000
.L_5:


//--------------------- .nv.compat                --------------------------
	.section	.nv.compat,"",@"SHT_CUDA_COMPAT_INFO"
	.align	4
        /*0000*/ 	.byte	0x02, 0x09, 0x00, 0x00, 0x02, 0x02, 0x01, 0x00, 0x02, 0x05, 0x05, 0x00, 0x03, 0x07, 0x01, 0x01
        /*0010*/ 	.byte	0x02, 0x03, 0x00, 0x00, 0x02, 0x06, 0x01, 0x00, 0x04, 0x0b, 0x08, 0x00, 0x09, 0x00, 0x00, 0x00
        /*0020*/ 	.byte	0x00, 0x00, 0x00, 0x00


//--------------------- .nv.info._Z13conv2d_kernelPfS_S_iiii --------------------------
	.section	.nv.info._Z13conv2d_kernelPfS_S_iiii,"",@"SHT_CUDA_INFO"
	.sectionflags	@""
	.align	4


	//----- nvinfo : EIATTR_CUDA_API_VERSION
	.align		4
        /*0000*/ 	.byte	0x04, 0x37
        /*0002*/ 	.short	(.L_7 - .L_6)
.L_6:
        /*0004*/ 	.word	0x00000082


	//----- nvinfo : EIATTR_KPARAM_INFO
	.align		4
.L_7:
        /*0008*/ 	.byte	0x04, 0x17
        /*000a*/ 	.short	(.L_9 - .L_8)
.L_8:
        /*000c*/ 	.word	0x00000000
        /*0010*/ 	.short	0x0006
        /*0012*/ 	.short	0x0024
        /*0014*/ 	.byte	0x00, 0xf0, 0x11, 0x00


	//----- nvinfo : EIATTR_KPARAM_INFO
	.align		4
.L_9:
        /*0018*/ 	.byte	0x04, 0x17
        /*001a*/ 	.short	(.L_11 - .L_10)
.L_10:
        /*001c*/ 	.word	0x00000000
        /*0020*/ 	.short	0x0005
        /*0022*/ 	.short	0x0020
        /*0024*/ 	.byte	0x00, 0xf0, 0x11, 0x00


	//----- nvinfo : EIATTR_KPARAM_INFO
	.align		4
.L_11:
        /*0028*/ 	.byte	0x04, 0x17
        /*002a*/ 	.short	(.L_13 - .L_12)
.L_12:
        /*002c*/ 	.word	0x00000000
        /*0030*/ 	.short	0x0004
        /*0032*/ 	.short	0x001c
        /*0034*/ 	.byte	0x00, 0xf0, 0x11, 0x00


	//----- nvinfo : EIATTR_KPARAM_INFO
	.align		4
.L_13:
        /*0038*/ 	.byte	0x04, 0x17
        /*003a*/ 	.short	(.L_15 - .L_14)
.L_14:
        /*003c*/ 	.word	0x00000000
        /*0040*/ 	.short	0x0003
        /*0042*/ 	.short	0x0018
        /*0044*/ 	.byte	0x00, 0xf0, 0x11, 0x00


	//----- nvinfo : EIATTR_KPARAM_INFO
	.align		4
.L_15:
        /*0048*/ 	.byte	0x04, 0x17
        /*004a*/ 	.short	(.L_17 - .L_16)
.L_16:
        /*004c*/ 	.word	0x00000000
        /*0050*/ 	.short	0x0002
        /*0052*/ 	.short	0x0010
        /*0054*/ 	.byte	0x00, 0xf5, 0x21, 0x00


	//----- nvinfo : EIATTR_KPARAM_INFO
	.align		4
.L_17:
        /*0058*/ 	.byte	0x04, 0x17
        /*005a*/ 	.short	(.L_19 - .L_18)
.L_18:
        /*005c*/ 	.word	0x00000000
        /*0060*/ 	.short	0x0001
        /*0062*/ 	.short	0x0008
        /*0064*/ 	.byte	0x00, 0xf5, 0x21, 0x00


	//----- nvinfo : EIATTR_KPARAM_INFO
	.align		4
.L_19:
        /*0068*/ 	.byte	0x04, 0x17
        /*006a*/ 	.short	(.L_21 - .L_20)
.L_20:
        /*006c*/ 	.word	0x00000000
        /*0070*/ 	.short	0x0000
        /*0072*/ 	.short	0x0000
        /*0074*/ 	.byte	0x00, 0xf5, 0x21, 0x00


	//----- nvinfo : EIATTR_SPARSE_MMA_MASK
	.align		4
.L_21:
        /*0078*/ 	.byte	0x03, 0x50
        /*007a*/ 	.short	0x0000


	//----- nvinfo : EIATTR_MAXREG_COUNT
	.align		4
        /*007c*/ 	.byte	0x03, 0x1b
        /*007e*/ 	.short	0x00ff


	//----- nvinfo : EIATTR_NUM_BARRIERS
	.align		4
        /*0080*/ 	.byte	0x02, 0x4c
        /*0082*/ 	.byte	0x01
	.zero		1


	//----- nvinfo : EIATTR_MERCURY_ISA_VERSION
	.align		4
        /*0084*/ 	.byte	0x03, 0x5f
        /*0086*/ 	.short	0x0101


	//----- nvinfo : EIATTR_VRC_CTA_INIT_COUNT
	.align		4
        /*0088*/ 	.byte	0x02, 0x4a
	.zero		1
	.zero		1


	//----- nvinfo : EIATTR_EXIT_INSTR_OFFSETS
	.align		4
        /*008c*/ 	.byte	0x04, 0x1c
        /*008e*/ 	.short	(.L_23 - .L_22)


	//   ....[0]....
.L_22:
        /*0090*/ 	.word	0x00000030


	//   ....[1]....
        /*0094*/ 	.word	0x00000c20


	//----- nvinfo : EIATTR_CRS_STACK_SIZE
	.align		4
.L_23:
        /*0098*/ 	.byte	0x04, 0x1e
        /*009a*/ 	.short	(.L_25 - .L_24)
.L_24:
        /*009c*/ 	.word	0x00000000


	//----- nvinfo : EIATTR_CBANK_PARAM_SIZE
	.align		4
.L_25:
        /*00a0*/ 	.byte	0x03, 0x19
        /*00a2*/ 	.short	0x0028


	//----- nvinfo : EIATTR_PARAM_CBANK
	.align		4
        /*00a4*/ 	.byte	0x04, 0x0a
        /*00a6*/ 	.short	(.L_27 - .L_26)
	.align		4
.L_26:
        /*00a8*/ 	.word	index@(.nv.constant0._Z13conv2d_kernelPfS_S_iiii)
        /*00ac*/ 	.short	0x0380
        /*00ae*/ 	.short	0x0028


	//----- nvinfo : EIATTR_SW_WAR
	.align		4
.L_27:
        /*00b0*/ 	.byte	0x04, 0x36
        /*00b2*/ 	.short	(.L_29 - .L_28)
.L_28:
        /*00b4*/ 	.word	0x00000008
.L_29:


//--------------------- .nv.callgraph             --------------------------
	.section	.nv.callgraph,"",@"SHT_CUDA_CALLGRAPH"
	.align	4
	.sectionentsize	8
	.align		4
        /*0000*/ 	.word	0x00000000
	.align		4
        /*0004*/ 	.word	0xffffffff
	.align		4
        /*0008*/ 	.word	0x00000000
	.align		4
        /*000c*/ 	.word	0xfffffffe
	.align		4
        /*0010*/ 	.word	0x00000000
	.align		4
        /*0014*/ 	.word	0xfffffffd
	.align		4
        /*0018*/ 	.word	0x00000000
	.align		4
        /*001c*/ 	.word	0xfffffffc


//--------------------- .text._Z13conv2d_kernelPfS_S_iiii --------------------------
	.section	.text._Z13conv2d_kernelPfS_S_iiii,"ax",@progbits
	.align	128
        .global         _Z13conv2d_kernelPfS_S_iiii
        .type           _Z13conv2d_kernelPfS_S_iiii,@function
        .size           _Z13conv2d_kernelPfS_S_iiii,(.L_x_12 - _Z13conv2d_kernelPfS_S_iiii)
        .other          _Z13conv2d_kernelPfS_S_iiii,@"STO_CUDA_ENTRY STV_DEFAULT"
_Z13conv2d_kernelPfS_S_iiii:
.text._Z13conv2d_kernelPfS_S_iiii:
[----:B------:R-:W-:Y:S08]  /*0000*/  LDC R1, c[0x0][0x37c] ;  /* 0x0000df00ff017b82 */ /* 0x000ff00000000800 */
[----:B------:R-:W0:Y:S02]  /*0010*/  LDC R0, c[0x0][0x3a0] ;  /* 0x0000e800ff007b82 */ /* 0x000e240000000800 */
[----:B0-----:R-:W-:-:S13]  /*0020*/  ISETP.GE.AND P0, PT, R0, 0x1, PT ;  /* 0x000000010000780c */ /* 0x001fda0003f06270 */
[----:B------:R-:W-:Y:S05]  /*0030*/  @!P0 EXIT ;  /* 0x000000000000894d */ /* 0x000fea0003800000 */
[----:B------:R-:W0:Y:S01]  /*0040*/  S2R R3, SR_TID.X ;  /* 0x0000000000037919 */ /* 0x000e220000002100 */
[----:B------:R-:W1:Y:S01]  /*0050*/  LDCU UR9, c[0x0][0x364] ;  /* 0x00006c80ff0977ac */ /* 0x000e620008000800 */
[----:B------:R-:W1:Y:S01]  /*0060*/  S2UR UR4, SR_CTAID.Y ;  /* 0x00000000000479c3 */ /* 0x000e620000002600 */
[----:B------:R-:W2:Y:S01]  /*0070*/  S2R R9, SR_TID.Y ;  /* 0x0000000000097919 */ /* 0x000ea20000002200 */
[----:B------:R-:W3:Y:S01]  /*0080*/  LDCU.64 UR6, c[0x0][0x398] ;  /* 0x00007300ff0677ac */ /* 0x000ee20008000a00 */
[----:B------:R-:W4:Y:S05]  /*0090*/  LDCU UR12, c[0x0][0x3a4] ;  /* 0x00007480ff0c77ac */ /* 0x000f2a0008000800 */
[----:B------:R-:W0:Y:S01]  /*00a0*/  LDC R8, c[0x0][0x360] ;  /* 0x0000d800ff087b82 */ /* 0x000e220000000800 */
[----:B------:R-:W0:Y:S07]  /*00b0*/  LDCU.64 UR10, c[0x0][0x358] ;  /* 0x00006b00ff0a77ac */ /* 0x000e2e0008000a00 */
[----:B------:R-:W0:Y:S01]  /*00c0*/  S2UR UR5, SR_CTAID.X ;  /* 0x00000000000579c3 */ /* 0x000e220000002500 */
[----:B-1----:R-:W-:-:S02]  /*00d0*/  UIMAD UR4, UR4, UR9, URZ ;  /* 0x00000009040472a4 */ /* 0x002fc4000f8e02ff */
[----:B----4-:R-:W-:-:S04]  /*00e0*/  ULOP3.LUT UR8, UR12, 0x7ffffffe, URZ, 0xc0, !UPT ;  /* 0x7ffffffe0c087892 */ /* 0x010fc8000f8ec0ff */
[----:B--2---:R-:W-:Y:S01]  /*00f0*/  IADD3 R11, PT, PT, R9, UR4, RZ ;  /* 0x00000004090b7c10 */ /* 0x004fe2000fffe0ff */
[----:B0-----:R-:W-:Y:S01]  /*0100*/  IMAD R10, R8, UR5, R3 ;  /* 0x00000005080a7c24 */ /* 0x001fe2000f8e0203 */
[----:B------:R-:W-:-:S03]  /*0110*/  UIADD3 UR5, UPT, UPT, UR4, -0x1, URZ ;  /* 0xffffffff04057890 */ /* 0x000fc6000fffe0ff */
[----:B------:R-:W-:Y:S01]  /*0120*/  UMOV UR4, URZ ;  /* 0x000000ff00047c82 */ /* 0x000fe20008000000 */
[----:B---3--:R-:W-:-:S04]  /*0130*/  ISETP.GE.AND P0, PT, R10, UR7, PT ;  /* 0x000000070a007c0c */ /* 0x008fc8000bf06270 */
[----:B------:R-:W-:-:S04]  /*0140*/  ISETP.LT.AND P0, PT, R11, UR6, !P0 ;  /* 0x000000060b007c0c */ /* 0x000fc8000c701270 */
[----:B------:R-:W-:-:S13]  /*0150*/  ISETP.LT.AND P0, PT, RZ, UR12, P0 ;  /* 0x0000000cff007c0c */ /* 0x000fda0008701270 */
.L_x_10:
[----:B0-----:R-:W0:Y:S01]  /*0160*/  S2R R0, SR_TID.X ;  /* 0x0000000000007919 */ /* 0x001e220000002100 */
[----:B------:R-:W-:Y:S01]  /*0170*/  ISETP.GT.U32.AND P1, PT, R9, 0x11, PT ;  /* 0x000000110900780c */ /* 0x000fe20003f24070 */
[----:B-1----:R-:W1:Y:S01]  /*0180*/  LDCU.64 UR12, c[0x0][0x398] ;  /* 0x00007300ff0c77ac */ /* 0x002e620008000a00 */
[----:B------:R-:W-:Y:S11]  /*0190*/  BSSY.RECONVERGENT B0, `(.L_x_0) ;  /* 0x0000027000007945 */ /* 0x000ff60003800200 */
[----:B--2---:R-:W-:Y:S05]  /*01a0*/  @P1 BRA `(.L_x_1) ;  /* 0x0000000000941947 */ /* 0x004fea0003800000 */
[----:B------:R-:W-:-:S07]  /*01b0*/  MOV R6, R9 ;  /* 0x0000000900067202 */ /* 0x000fce0000000f00 */
.L_x_5:
[----:B0-----:R-:W-:Y:S01]  /*01c0*/  ISETP.GT.U32.AND P1, PT, R0, 0x11, PT ;  /* 0x000000110000780c */ /* 0x001fe20003f24070 */
[----:B------:R-:W-:-:S12]  /*01d0*/  BSSY.RECONVERGENT B1, `(.L_x_2) ;  /* 0x000001f000017945 */ /* 0x000fd80003800200 */
[----:B------:R-:W-:Y:S05]  /*01e0*/  @P1 BRA `(.L_x_3) ;  /* 0x0000000000741947 */ /* 0x000fea0003800000 */
[----:B------:R-:W0:Y:S01]  /*01f0*/  S2UR UR7, SR_CgaCtaId ;  /* 0x00000000000779c3 */ /* 0x000e220000008800 */
[----:B------:R-:W-:Y:S01]  /*0200*/  IADD3 R19, PT, PT, R6, UR5, RZ ;  /* 0x0000000506137c10 */ /* 0x000fe2000fffe0ff */
[----:B------:R-:W-:Y:S01]  /*0210*/  UMOV UR6, 0x400 ;  /* 0x0000040000067882 */ /* 0x000fe20000000000 */
[----:B------:R-:W-:Y:S02]  /*0220*/  IADD3 R7, PT, PT, R0, -0x1, RZ ;  /* 0xffffffff00077810 */ /* 0x000fe40007ffe0ff */
[----:B------:R-:W-:-:S03]  /*0230*/  MOV R17, R10 ;  /* 0x0000000a00117202 */ /* 0x000fc60000000f00 */
[----:B------:R-:W2:Y:S08]  /*0240*/  LDC.64 R12, c[0x0][0x398] ;  /* 0x0000e600ff0c7b82 */ /* 0x000eb00000000a00 */
[----:B------:R-:W3:Y:S01]  /*0250*/  LDC.64 R2, c[0x0][0x380] ;  /* 0x0000e000ff027b82 */ /* 0x000ee20000000a00 */
[----:B0-----:R-:W-:-:S06]  /*0260*/  ULEA UR6, UR7, UR6, 0x18 ;  /* 0x0000000607067291 */ /* 0x001fcc000f8ec0ff */
[----:B------:R-:W-:Y:S01]  /*0270*/  LEA R5, R0, UR6, 0x2 ;  /* 0x0000000600057c11 */ /* 0x000fe2000f8e10ff */
[----:B--2---:R-:W-:-:S04]  /*0280*/  IMAD R4, R12, UR4, R19 ;  /* 0x000000040c047c24 */ /* 0x004fc8000f8e0213 */
[----:B------:R-:W-:Y:S02]  /*0290*/  IMAD R4, R4, R13, R10 ;  /* 0x0000000d04047224 */ /* 0x000fe400078e020a */
[----:B------:R-:W-:-:S03]  /*02a0*/  IMAD R13, R6, 0x48, R5 ;  /* 0x00000048060d7824 */ /* 0x000fc600078e0205 */
[----:B---3--:R-:W-:-:S07]  /*02b0*/  IADD3 R15, PT, PT, R4, -0x1, RZ ;  /* 0xffffffff040f7810 */ /* 0x008fce0007ffe0ff */
.L_x_4:
[----:B------:R-:W-:-:S04]  /*02c0*/  IADD3 R4, PT, PT, R17, -0x1, RZ ;  /* 0xffffffff11047810 */ /* 0x000fc80007ffe0ff */
[C---:B-1----:R-:W-:Y:S02]  /*02d0*/  ISETP.GE.AND P1, PT, R4.reuse, UR13, PT ;  /* 0x0000000d04007c0c */ /* 0x042fe4000bf26270 */
[----:B------:R-:W-:Y:S02]  /*02e0*/  LOP3.LUT R4, R4, R19, RZ, 0xfc, !PT ;  /* 0x0000001304047212 */ /* 0x000fe400078efcff */
[----:B------:R-:W-:-:S04]  /*02f0*/  ISETP.GE.OR P1, PT, R19, UR12, P1 ;  /* 0x0000000c13007c0c */ /* 0x000fc80008f26670 */
[----:B------:R-:W-:Y:S01]  /*0300*/  ISETP.LT.OR P1, PT, R4, RZ, P1 ;  /* 0x000000ff0400720c */ /* 0x000fe20000f21670 */
[----:B------:R-:W-:-:S12]  /*0310*/  IMAD.WIDE R4, R15, 0x4, R2 ;  /* 0x000000040f047825 */ /* 0x000fd800078e0202 */
[----:B------:R-:W2:Y:S01]  /*0320*/  @!P1 LDG.E R4, desc[UR10][R4.64] ;  /* 0x0000000a04049981 */ /* 0x000ea2000c1e1900 */
[C---:B------:R-:W-:Y:S02]  /*0330*/  IADD3 R7, PT, PT, R8.reuse, R7, RZ ;  /* 0x0000000708077210 */ /* 0x040fe40007ffe0ff */
[C---:B------:R-:W-:Y:S02]  /*0340*/  IADD3 R17, PT, PT, R8.reuse, R17, RZ ;  /* 0x0000001108117210 */ /* 0x040fe40007ffe0ff */
[----:B------:R-:W-:Y:S02]  /*0350*/  IADD3 R12, PT, PT, R7, 0x1, RZ ;  /* 0x00000001070c7810 */ /* 0x000fe40007ffe0ff */
[----:B------:R-:W-:Y:S01]  /*0360*/  IADD3 R15, PT, PT, R8, R15, RZ ;  /* 0x0000000f080f7210 */ /* 0x000fe20007ffe0ff */
[----:B--2---:R-:W-:Y:S04]  /*0370*/  @!P1 STS [R13], R4 ;  /* 0x000000040d009388 */ /* 0x004fe80000000800 */
[----:B------:R0:W-:Y:S01]  /*0380*/  @P1 STS [R13], RZ ;  /* 0x000000ff0d001388 */ /* 0x0001e20000000800 */
[----:B------:R-:W-:-:S02]  /*0390*/  ISETP.GE.U32.AND P1, PT, R12, 0x12, PT ;  /* 0x000000120c00780c */ /* 0x000fc40003f26070 */
[----:B0-----:R-:W-:-:S11]  /*03a0*/  LEA R13, R8, R13, 0x2 ;  /* 0x0000000d080d7211 */ /* 0x001fd600078e10ff */
[----:B------:R-:W-:Y:S05]  /*03b0*/  @!P1 BRA `(.L_x_4) ;  /* 0xfffffffc00c09947 */ /* 0x000fea000383ffff */
.L_x_3:
[----:B-1----:R-:W-:Y:S05]  /*03c0*/  BSYNC.RECONVERGENT B1 ;  /* 0x0000000000017941 */ /* 0x002fea0003800200 */
.L_x_2:
[----:B------:R-:W-:-:S04]  /*03d0*/  IADD3 R6, PT, PT, R6, UR9, RZ ;  /* 0x0000000906067c10 */ /* 0x000fc8000fffe0ff */
[----:B------:R-:W-:-:S13]  /*03e0*/  ISETP.GE.U32.AND P1, PT, R6, 0x12, PT ;  /* 0x000000120600780c */ /* 0x000fda0003f26070 */
[----:B------:R-:W-:Y:S05]  /*03f0*/  @!P1 BRA `(.L_x_5) ;  /* 0xfffffffc00709947 */ /* 0x000fea000383ffff */
.L_x_1:
[----:B-1----:R-:W-:Y:S05]  /*0400*/  BSYNC.RECONVERGENT B0 ;  /* 0x0000000000007941 */ /* 0x002fea0003800200 */
.L_x_0:
[----:B------:R-:W-:Y:S06]  /*0410*/  BAR.SYNC.DEFER_BLOCKING 0x0 ;  /* 0x0000000000007b1d */ /* 0x000fec0000010000 */
[----:B------:R-:W-:Y:S04]  /*0420*/  BSSY.RECONVERGENT B0, `(.L_x_6) ;  /* 0x000007a000007945 */ /* 0x000fe80003800200 */
[----:B------:R-:W-:Y:S05]  /*0430*/  @!P0 BRA `(.L_x_7) ;  /* 0x0000000400e08947 */ /* 0x000fea0003800000 */
[----:B------:R-:W1:Y:S01]  /*0440*/  LDC R12, c[0x0][0x3a4] ;  /* 0x0000e900ff0c7b82 */ /* 0x000e620000000800 */
[----:B------:R-:W-:Y:S01]  /*0450*/  HFMA2 R5, -RZ, RZ, 0, 0 ;  /* 0x00000000ff057431 */ /* 0x000fe200000001ff */
[----:B-1----:R-:W-:-:S13]  /*0460*/  ISETP.NE.AND P1, PT, R12, 0x1, PT ;  /* 0x000000010c00780c */ /* 0x002fda0003f25270 */
[----:B------:R-:W-:Y:S05]  /*0470*/  @!P1 BRA `(.L_x_8) ;  /* 0x00000004001c9947 */ /* 0x000fea0003800000 */
[----:B------:R-:W1:Y:S01]  /*0480*/  S2R R3, SR_CgaCtaId ;  /* 0x0000000000037919 */ /* 0x000e620000008800 */
[----:B------:R-:W-:Y:S01]  /*0490*/  MOV R2, 0x400 ;  /* 0x0000040000027802 */ /* 0x000fe20000000f00 */
[----:B------:R-:W2:Y:S01]  /*04a0*/  LDCU.64 UR6, c[0x0][0x398] ;  /* 0x00007300ff0677ac */ /* 0x000ea20008000a00 */
[----:B------:R-:W-:Y:S02]  /*04b0*/  MOV R21, RZ ;  /* 0x000000ff00157202 */ /* 0x000fe40000000f00 */
[----:B-1----:R-:W-:-:S05]  /*04c0*/  LEA R2, R3, R2, 0x18 ;  /* 0x0000000203027211 */ /* 0x002fca00078ec0ff */
[----:B------:R-:W-:-:S05]  /*04d0*/  IMAD R3, R9, 0x48, R2 ;  /* 0x0000004809037824 */ /* 0x000fca00078e0202 */
[----:B0-----:R-:W-:-:S05]  /*04e0*/  LEA R3, R0, R3, 0x2 ;  /* 0x0000000300037211 */ /* 0x001fca00078e10ff */
[----:B------:R0:W1:Y:S04]  /*04f0*/  LDS R0, [R3] ;  /* 0x0000000003007984 */ /* 0x0000680000000800 */
[----:B------:R0:W3:Y:S04]  /*0500*/  LDS R13, [R3+0x90] ;  /* 0x00009000030d7984 */ /* 0x0000e80000000800 */
[----:B------:R0:W4:Y:S04]  /*0510*/  LDS R14, [R3+0x4] ;  /* 0x00000400030e7984 */ /* 0x0001280000000800 */
[----:B------:R0:W0:Y:S04]  /*0520*/  LDS R15, [R3+0x8] ;  /* 0x00000800030f7984 */ /* 0x0000280000000800 */
[----:B------:R0:W0:Y:S04]  /*0530*/  LDS R16, [R3+0x48] ;  /* 0x0000480003107984 */ /* 0x0000280000000800 */
[----:B------:R0:W0:Y:S04]  /*0540*/  LDS R17, [R3+0x4c] ;  /* 0x00004c0003117984 */ /* 0x0000280000000800 */
[----:B------:R0:W0:Y:S04]  /*0550*/  LDS R18, [R3+0x50] ;  /* 0x0000500003127984 */ /* 0x0000280000000800 */
[----:B------:R0:W0:Y:S04]  /*0560*/  LDS R19, [R3+0x94] ;  /* 0x0000940003137984 */ /* 0x0000280000000800 */
[----:B--2---:R0:W0:Y:S02]  /*0570*/  LDS R20, [R3+0x98] ;  /* 0x0000980003147984 */ /* 0x0040240000000800 */
.L_x_9:
[----:B--2---:R-:W2:Y:S01]  /*0580*/  LDC.64 R4, c[0x0][0x388] ;  /* 0x0000e200ff047b82 */ /* 0x004ea20000000a00 */
[----:B------:R-:W-:-:S05]  /*0590*/  LEA R27, R21, R21, 0x3 ;  /* 0x00000015151b7211 */ /* 0x000fca00078e18ff */
[----:B--2---:R-:W-:-:S05]  /*05a0*/  IMAD.WIDE.U32 R6, R27, 0x4, R4 ;  /* 0x000000041b067825 */ /* 0x004fca00078e0004 */
[----:B------:R-:W1:Y:S04]  /*05b0*/  LDG.E R23, desc[UR10][R6.64] ;  /* 0x0000000a06177981 */ /* 0x000e68000c1e1900 */
[----:B------:R-:W4:Y:S04]  /*05c0*/  LDG.E R22, desc[UR10][R6.64+0x4] ;  /* 0x0000040a06167981 */ /* 0x000f28000c1e1900 */
[----:B------:R-:W2:Y:S04]  /*05d0*/  LDG.E R26, desc[UR10][R6.64+0x8] ;  /* 0x0000080a061a7981 */ /* 0x000ea8000c1e1900 */
[----:B0-----:R-:W5:Y:S04]  /*05e0*/  LDG.E R3, desc[UR10][R6.64+0xc] ;  /* 0x00000c0a06037981 */ /* 0x001f68000c1e1900 */
[----:B------:R-:W3:Y:S04]  /*05f0*/  LDG.E R2, desc[UR10][R6.64+0x10] ;  /* 0x0000100a06027981 */ /* 0x000ee8000c1e1900 */
[----:B------:R-:W3:Y:S01]  /*0600*/  LDG.E R25, desc[UR10][R6.64+0x14] ;  /* 0x0000140a06197981 */ /* 0x000ee2000c1e1900 */
[----:B-1----:R-:W-:-:S04]  /*0610*/  FFMA R23, R0, R23, RZ ;  /* 0x0000001700177223 */ /* 0x002fc800000000ff */
[----:B----4-:R-:W-:Y:S02]  /*0620*/  FFMA R24, R14, R22, R23 ;  /* 0x000000160e187223 */ /* 0x010fe40000000017 */
[----:B------:R-:W4:Y:S02]  /*0630*/  LDG.E R22, desc[UR10][R6.64+0x18] ;  /* 0x0000180a06167981 */ /* 0x000f24000c1e1900 */
[----:B--2---:R-:W-:Y:S02]  /*0640*/  FFMA R29, R15, R26, R24 ;  /* 0x0000001a0f1d7223 */ /* 0x004fe40000000018 */
[----:B------:R-:W2:Y:S04]  /*0650*/  LDG.E R24, desc[UR10][R6.64+0x1c] ;  /* 0x00001c0a06187981 */ /* 0x000ea8000c1e1900 */
[----:B------:R0:W2:Y:S01]  /*0660*/  LDG.E R23, desc[UR10][R6.64+0x20] ;  /* 0x0000200a06177981 */ /* 0x0000a2000c1e1900 */
[----:B-----5:R-:W-:-:S04]  /*0670*/  FFMA R26, R16, R3, R29 ;  /* 0x00000003101a7223 */ /* 0x020fc8000000001d */
[----:B---3--:R-:W-:Y:S02]  /*0680*/  FFMA R29, R17, R2, R26 ;  /* 0x00000002111d7223 */ /* 0x008fe4000000001a */
[----:B------:R-:W0:Y:S01]  /*0690*/  LDC.64 R2, c[0x0][0x390] ;  /* 0x0000e400ff027b82 */ /* 0x000e220000000a00 */
[----:B------:R-:W-:Y:S02]  /*06a0*/  IMAD R28, R12, UR4, R21 ;  /* 0x000000040c1c7c24 */ /* 0x000fe4000f8e0215 */
[----:B------:R-:W-:Y:S02]  /*06b0*/  FFMA R26, R18, R25, R29 ;  /* 0x00000019121a7223 */ /* 0x000fe4000000001d */
[----:B------:R-:W-:-:S04]  /*06c0*/  IMAD R25, R28, UR6, R11 ;  /* 0x000000061c197c24 */ /* 0x000fc8000f8e020b */
[----:B------:R-:W-:-:S04]  /*06d0*/  IMAD R29, R25, UR7, R10 ;  /* 0x00000007191d7c24 */ /* 0x000fc8000f8e020a */
[----:B0-----:R-:W-:-:S04]  /*06e0*/  IMAD.WIDE R6, R29, 0x4, R2 ;  /* 0x000000041d067825 */ /* 0x001fc800078e0202 */
[----:B----4-:R-:W-:Y:S01]  /*06f0*/  FFMA R22, R13, R22, R26 ;  /* 0x000000160d167223 */ /* 0x010fe2000000001a */
[----:B------:R-:W-:-:S03]  /*0700*/  IADD3 R26, PT, PT, R27, 0x9, RZ ;  /* 0x000000091b1a7810 */ /* 0x000fc60007ffe0ff */
[----:B--2---:R-:W-:Y:S02]  /*0710*/  FFMA R27, R19, R24, R22 ;  /* 0x00000018131b7223 */ /* 0x004fe40000000016 */
[----:B------:R-:W-:-:S04]  /*0720*/  IMAD.WIDE.U32 R4, R26, 0x4, R4 ;  /* 0x000000041a047825 */ /* 0x000fc800078e0004 */
[----:B------:R-:W-:-:S05]  /*0730*/  FFMA R29, R20, R23, R27 ;  /* 0x00000017141d7223 */ /* 0x000fca000000001b */
[----:B------:R0:W-:Y:S04]  /*0740*/  STG.E desc[UR10][R6.64], R29 ;  /* 0x0000001d06007986 */ /* 0x0001e8000c10190a */
[----:B------:R-:W2:Y:S04]  /*0750*/  LDG.E R27, desc[UR10][R4.64] ;  /* 0x0000000a041b7981 */ /* 0x000ea8000c1e1900 */
[----:B------:R-:W3:Y:S04]  /*0760*/  LDG.E R26, desc[UR10][R4.64+0x4] ;  /* 0x0000040a041a7981 */ /* 0x000ee8000c1e1900 */
[----:B------:R-:W4:Y:S04]  /*0770*/  LDG.E R28, desc[UR10][R4.64+0x8] ;  /* 0x0000080a041c7981 */ /* 0x000f28000c1e1900 */
[----:B------:R-:W5:Y:S04]  /*0780*/  LDG.E R23, desc[UR10][R4.64+0xc] ;  /* 0x00000c0a04177981 */ /* 0x000f68000c1e1900 */
[----:B------:R-:W5:Y:S04]  /*0790*/  LDG.E R22, desc[UR10][R4.64+0x10] ;  /* 0x0000100a04167981 */ /* 0x000f68000c1e1900 */
[----:B0-----:R-:W5:Y:S04]  /*07a0*/  LDG.E R6, desc[UR10][R4.64+0x1c] ;  /* 0x00001c0a04067981 */ /* 0x001f68000c1e1900 */
[----:B------:R-:W5:Y:S01]  /*07b0*/  LDG.E R7, desc[UR10][R4.64+0x20] ;  /* 0x0000200a04077981 */ /* 0x000f62000c1e1900 */
[----:B--2---:R-:W-:-:S03]  /*07c0*/  FFMA R24, R0, R27, RZ ;  /* 0x0000001b00187223 */ /* 0x004fc600000000ff */
[----:B------:R-:W2:Y:S01]  /*07d0*/  LDG.E R27, desc[UR10][R4.64+0x14] ;  /* 0x0000140a041b7981 */ /* 0x000ea2000c1e1900 */
[----:B---3--:R-:W-:-:S03]  /*07e0*/  FFMA R26, R14, R26, R24 ;  /* 0x0000001a0e1a7223 */ /* 0x008fc60000000018 */
[----:B------:R-:W3:Y:S01]  /*07f0*/  LDG.E R24, desc[UR10][R4.64+0x18] ;  /* 0x0000180a04187981 */ /* 0x000ee2000c1e1900 */
[----:B----4-:R-:W-:-:S04]  /*0800*/  FFMA R26, R15, R28, R26 ;  /* 0x0000001c0f1a7223 */ /* 0x010fc8000000001a */
[----:B-----5:R-:W-:-:S04]  /*0810*/  FFMA R26, R16, R23, R26 ;  /* 0x00000017101a7223 */ /* 0x020fc8000000001a */
[----:B------:R-:W-:Y:S01]  /*0820*/  FFMA R23, R17, R22, R26 ;  /* 0x0000001611177223 */ /* 0x000fe2000000001a */
[----:B------:R-:W-:-:S05]  /*0830*/  IADD3 R25, PT, PT, R25, UR6, RZ ;  /* 0x0000000619197c10 */ /* 0x000fca000fffe0ff */
[----:B------:R-:W-:-:S04]  /*0840*/  IMAD R25, R25, UR7, R10 ;  /* 0x0000000719197c24 */ /* 0x000fc8000f8e020a */
[----:B------:R-:W-:Y:S01]  /*0850*/  IMAD.WIDE R2, R25, 0x4, R2 ;  /* 0x0000000419027825 */ /* 0x000fe200078e0202 */
[----:B------:R-:W-:-:S04]  /*0860*/  IADD3 R21, PT, PT, R21, 0x2, RZ ;  /* 0x0000000215157810 */ /* 0x000fc80007ffe0ff */
[----:B------:R-:W-:Y:S01]  /*0870*/  ISETP.NE.AND P1, PT, R21, UR8, PT ;  /* 0x0000000815007c0c */ /* 0x000fe2000bf25270 */
[----:B--2---:R-:W-:-:S04]  /*0880*/  FFMA R22, R18, R27, R23 ;  /* 0x0000001b12167223 */ /* 0x004fc80000000017 */
[----:B---3--:R-:W-:-:S04]  /*0890*/  FFMA R22, R13, R24, R22 ;  /* 0x000000180d167223 */ /* 0x008fc80000000016 */
[----:B------:R-:W-:-:S04]  /*08a0*/  FFMA R23, R19, R6, R22 ;  /* 0x0000000613177223 */ /* 0x000fc80000000016 */
[----:B------:R-:W-:-:S05]  /*08b0*/  FFMA R7, R20, R7, R23 ;  /* 0x0000000714077223 */ /* 0x000fca0000000017 */
[----:B------:R2:W-:Y:S01]  /*08c0*/  STG.E desc[UR10][R2.64], R7 ;  /* 0x0000000702007986 */ /* 0x0005e2000c10190a */
[----:B------:R-:W-:Y:S05]  /*08d0*/  @P1 BRA `(.L_x_9) ;  /* 0xfffffffc00281947 */ /* 0x000fea000383ffff */
[----:B------:R-:W-:-:S07]  /*08e0*/  MOV R5, UR8 ;  /* 0x0000000800057c02 */ /* 0x000fce0008000f00 */
.L_x_8:
[----:B------:R-:W-:-:S13]  /*08f0*/  LOP3.LUT P1, RZ, R12, 0x1, RZ, 0xc0, !PT ;  /* 0x000000010cff7812 */ /* 0x000fda000782c0ff */
[----:B------:R-:W-:Y:S05]  /*0900*/  @!P1 BRA `(.L_x_7) ;  /* 0x0000000000ac9947 */ /* 0x000fea0003800000 */
[----:B--2---:R-:W1:Y:S01]  /*0910*/  LDC.64 R2, c[0x0][0x388] ;  /* 0x0000e200ff027b82 */ /* 0x004e620000000a00 */
[----:B------:R-:W-:Y:S01]  /*0920*/  LEA R7, R5, R5, 0x3 ;  /* 0x0000000505077211 */ /* 0x000fe200078e18ff */
[----:B------:R-:W2:Y:S01]  /*0930*/  S2R R18, SR_CgaCtaId ;  /* 0x0000000000127919 */ /* 0x000ea20000008800 */
[----:B0-----:R-:W0:Y:S01]  /*0940*/  S2R R0, SR_TID.X ;  /* 0x0000000000007919 */ /* 0x001e220000002100 */
[----:B------:R-:W-:Y:S01]  /*0950*/  MOV R17, 0x400 ;  /* 0x0000040000117802 */ /* 0x000fe20000000f00 */
[----:B------:R-:W3:Y:S01]  /*0960*/  LDCU.64 UR6, c[0x0][0x398] ;  /* 0x00007300ff0677ac */ /* 0x000ee20008000a00 */
[----:B-1----:R-:W-:-:S05]  /*0970*/  IMAD.WIDE.U32 R2, R7, 0x4, R2 ;  /* 0x0000000407027825 */ /* 0x002fca00078e0002 */
[----:B------:R-:W4:Y:S04]  /*0980*/  LDG.E R23, desc[UR10][R2.64] ;  /* 0x0000000a02177981 */ /* 0x000f28000c1e1900 */
[----:B------:R-:W5:Y:S04]  /*0990*/  LDG.E R21, desc[UR10][R2.64+0x4] ;  /* 0x0000040a02157981 */ /* 0x000f68000c1e1900 */
[----:B------:R-:W5:Y:S04]  /*09a0*/  LDG.E R4, desc[UR10][R2.64+0x8] ;  /* 0x0000080a02047981 */ /* 0x000f68000c1e1900 */
[----:B------:R-:W5:Y:S04]  /*09b0*/  LDG.E R16, desc[UR10][R2.64+0xc] ;  /* 0x00000c0a02107981 */ /* 0x000f68000c1e1900 */
[----:B------:R-:W5:Y:S04]  /*09c0*/  LDG.E R15, desc[UR10][R2.64+0x10] ;  /* 0x0000100a020f7981 */ /* 0x000f68000c1e1900 */
[----:B------:R-:W5:Y:S04]  /*09d0*/  LDG.E R14, desc[UR10][R2.64+0x14] ;  /* 0x0000140a020e7981 */ /* 0x000f68000c1e1900 */
[----:B------:R-:W5:Y:S04]  /*09e0*/  LDG.E R13, desc[UR10][R2.64+0x18] ;  /* 0x0000180a020d7981 */ /* 0x000f68000c1e1900 */
[----:B------:R-:W5:Y:S04]  /*09f0*/  LDG.E R7, desc[UR10][R2.64+0x1c] ;  /* 0x00001c0a02077981 */ /* 0x000f68000c1e1900 */
[----:B------:R1:W5:Y:S01]  /*0a00*/  LDG.E R6, desc[UR10][R2.64+0x20] ;  /* 0x0000200a02067981 */ /* 0x000362000c1e1900 */
[----:B--2---:R-:W-:Y:S01]  /*0a10*/  LEA R18, R18, R17, 0x18 ;  /* 0x0000001112127211 */ /* 0x004fe200078ec0ff */
[----:B------:R-:W-:-:S04]  /*0a20*/  IMAD R12, R12, UR4, R5 ;  /* 0x000000040c0c7c24 */ /* 0x000fc8000f8e0205 */
[----:B------:R-:W-:Y:S02]  /*0a30*/  IMAD R17, R9, 0x48, R18 ;  /* 0x0000004809117824 */ /* 0x000fe400078e0212 */
[----:B---3--:R-:W-:Y:S01]  /*0a40*/  IMAD R5, R12, UR6, R11 ;  /* 0x000000060c057c24 */ /* 0x008fe2000f8e020b */
[----:B-1----:R-:W1:Y:S02]  /*0a50*/  LDC.64 R2, c[0x0][0x390] ;  /* 0x0000e400ff027b82 */ /* 0x002e640000000a00 */
[----:B0-----:R-:W-:Y:S01]  /*0a60*/  LEA R26, R0, R17, 0x2 ;  /* 0x00000011001a7211 */ /* 0x001fe200078e10ff */
[----:B------:R-:W-:-:S04]  /*0a70*/  IMAD R5, R5, UR7, R10 ;  /* 0x0000000705057c24 */ /* 0x000fc8000f8e020a */
[----:B------:R-:W4:Y:S04]  /*0a80*/  LDS R0, [R26] ;  /* 0x000000001a007984 */ /* 0x000f280000000800 */
[----:B------:R-:W5:Y:S04]  /*0a90*/  LDS R27, [R26+0x4] ;  /* 0x000004001a1b7984 */ /* 0x000f680000000800 */
[----:B------:R-:W0:Y:S04]  /*0aa0*/  LDS R24, [R26+0x8] ;  /* 0x000008001a187984 */ /* 0x000e280000000800 */
[----:B------:R-:W2:Y:S04]  /*0ab0*/  LDS R25, [R26+0x48] ;  /* 0x000048001a197984 */ /* 0x000ea80000000800 */
[----:B------:R-:W3:Y:S01]  /*0ac0*/  LDS R22, [R26+0x4c] ;  /* 0x00004c001a167984 */ /* 0x000ee20000000800 */
[----:B-1----:R-:W-:-:S03]  /*0ad0*/  IMAD.WIDE R2, R5, 0x4, R2 ;  /* 0x0000000405027825 */ /* 0x002fc600078e0202 */
[----:B------:R-:W1:Y:S04]  /*0ae0*/  LDS R19, [R26+0x50] ;  /* 0x000050001a137984 */ /* 0x000e680000000800 */
[----:B------:R-:W1:Y:S04]  /*0af0*/  LDS R20, [R26+0x90] ;  /* 0x000090001a147984 */ /* 0x000e680000000800 */
[----:B------:R-:W1:Y:S04]  /*0b00*/  LDS R18, [R26+0x94] ;  /* 0x000094001a127984 */ /* 0x000e680000000800 */
[----:B------:R-:W1:Y:S01]  /*0b10*/  LDS R17, [R26+0x98] ;  /* 0x000098001a117984 */ /* 0x000e620000000800 */
[----:B----4-:R-:W-:-:S04]  /*0b20*/  FFMA R0, R0, R23, RZ ;  /* 0x0000001700007223 */ /* 0x010fc800000000ff */
[----:B-----5:R-:W-:-:S04]  /*0b30*/  FFMA R21, R27, R21, R0 ;  /* 0x000000151b157223 */ /* 0x020fc80000000000 */
[----:B0-----:R-:W-:-:S04]  /*0b40*/  FFMA R4, R24, R4, R21 ;  /* 0x0000000418047223 */ /* 0x001fc80000000015 */
[----:B--2---:R-:W-:-:S04]  /*0b50*/  FFMA R25, R25, R16, R4 ;  /* 0x0000001019197223 */ /* 0x004fc80000000004 */
[----:B---3--:R-:W-:-:S04]  /*0b60*/  FFMA R22, R22, R15, R25 ;  /* 0x0000000f16167223 */ /* 0x008fc80000000019 */
[----:B-1----:R-:W-:-:S04]  /*0b70*/  FFMA R19, R19, R14, R22 ;  /* 0x0000000e13137223 */ /* 0x002fc80000000016 */
[----:B------:R-:W-:-:S04]  /*0b80*/  FFMA R13, R20, R13, R19 ;  /* 0x0000000d140d7223 */ /* 0x000fc80000000013 */
[----:B------:R-:W-:-:S04]  /*0b90*/  FFMA R18, R18, R7, R13 ;  /* 0x0000000712127223 */ /* 0x000fc8000000000d */
[----:B------:R-:W-:-:S05]  /*0ba0*/  FFMA R17, R17, R6, R18 ;  /* 0x0000000611117223 */ /* 0x000fca0000000012 */
[----:B------:R1:W-:Y:S02]  /*0bb0*/  STG.E desc[UR10][R2.64], R17 ;  /* 0x0000001102007986 */ /* 0x0003e4000c10190a */
.L_x_7:
[----:B------:R-:W-:Y:S05]  /*0bc0*/  BSYNC.RECONVERGENT B0 ;  /* 0x0000000000007941 */ /* 0x000fea0003800200 */
.L_x_6:
[----:B------:R-:W3:Y:S01]  /*0bd0*/  LDCU UR6, c[0x0][0x3a0] ;  /* 0x00007400ff0677ac */ /* 0x000ee20008000800 */
[----:B------:R-:W-:-:S04]  /*0be0*/  UIADD3 UR4, UPT, UPT, UR4, 0x1, URZ ;  /* 0x0000000104047890 */ /* 0x000fc8000fffe0ff */
[----:B---3--:R-:W-:Y:S01]  /*0bf0*/  UISETP.NE.AND UP0, UPT, UR4, UR6, UPT ;  /* 0x000000060400728c */ /* 0x008fe2000bf05270 */
[----:B------:R-:W-:Y:S08]  /*0c00*/  BAR.SYNC.DEFER_BLOCKING 0x0 ;  /* 0x0000000000007b1d */ /* 0x000ff00000010000 */
[----:B------:R-:W-:Y:S05]  /*0c10*/  BRA.U UP0, `(.L_x_10) ;  /* 0xfffffff500507547 */ /* 0x000fea000b83ffff */
[----:B------:R-:W-:Y:S05]  /*0c20*/  EXIT ;  /* 0x000000000000794d */ /* 0x000fea0003800000 */
.L_x_11:
[----:B------:R-:W-:-:S00]  /*0c30*/  BRA `(.L_x_11) ;  /* 0xfffffffc00fc7947 */ /* 0x000fc0000383ffff */
[----:B------:R-:W-:-:S00]  /*0c40*/  NOP ;  /* 0x0000000000007918 */ /* 0x000fc00000000000 */
        /* <DEDUP_REMOVED lines=11> */
.L_x_12:


//--------------------- .nv.shared._Z13conv2d_kernelPfS_S_iiii --------------------------
	.section	.nv.shared._Z13conv2d_kernelPfS_S_iiii,"aw",@nobits
	.sectionflags	@""
	.align	4
.nv.shared._Z13conv2d_kernelPfS_S_iiii:
	.zero		2320


//--------------------- .nv.shared.reserved.0     --------------------------
	.section	.nv.shared.reserved.0,"aw",@nobits
	.weak		__nv_reservedSMEM_offset_0_alias
	.size		__nv_reservedSMEM_offset_0_alias, 0, 64
	.other		__nv_reservedSMEM_offset_0_alias,@"STO_CUDA_RESERVED_SHARED STV_DEFAULT"
__nv_reservedSMEM_offset_0_alias:
	.zero		0
	.zero		64


//--------------------- .nv.constant0._Z13conv2d_kernelPfS_S_iiii --------------------------
	.section	.nv.constant0._Z13conv2d_kernelPfS_S_iiii,"a",@progbits
	.sectionflags	@""
	.align	4
.nv.constant0._Z13conv2d_kernelPfS_S_iiii:
	.zero		936


//--------------------- SYMBOLS --------------------------

	.type		.nv.reservedSmem.offset0,@object
	.size		.nv.reservedSmem.offset0,0x4
	.type		.nv.reservedSmem.cap,@object
	.size		.nv.reservedSmem.cap,0x4
